def matmul_kernel(
    a_ptr,
    b_ptr,
    c_ptr,
    M,
    N,
    K,
    stride_am,
    stride_ak,
    stride_bk,
    stride_bn,
    stride_cm,
    stride_cn,
    BLOCK_M: tl.constexpr,
    BLOCK_N: tl.constexpr,
    BLOCK_K: tl.constexpr,
    GROUP_M: tl.constexpr,
):
    pid = tl.program_id(axis=0)
    num_pid_m = tl.cdiv(M, BLOCK_M)
    num_pid_n = tl.cdiv(N, BLOCK_N)
    num_pid_in_group = GROUP_M * num_pid_n
    group_id = pid // num_pid_in_group
    first_pid_m = group_id * GROUP_M
    group_size_m = min(num_pid_m - first_pid_m, GROUP_M)
    pid_m = first_pid_m + ((pid % num_pid_in_group) % group_size_m)
    pid_n = (pid % num_pid_in_group) // group_size_m

    offs_am = (pid_m * BLOCK_M + tl.arange(0, BLOCK_M)) % M
    offs_bn = (pid_n * BLOCK_N + tl.arange(0, BLOCK_N)) % N
    offs_k = tl.arange(0, BLOCK_K)
    a_ptrs = a_ptr + offs_am[:, None] * stride_am + offs_k[None, :] * stride_ak
    b_ptrs = b_ptr + offs_k[:, None] * stride_bk + offs_bn[None, :] * stride_bn

    acc = tl.zeros((BLOCK_M, BLOCK_N), dtype=tl.float32)
    for kk in range(0, tl.cdiv(K, BLOCK_K)):
        a = tl.load(a_ptrs, mask=offs_k[None, :] < K - kk * BLOCK_K, other=0.0)
        b = tl.load(b_ptrs, mask=offs_k[:, None] < K - kk * BLOCK_K, other=0.0)
        acc = tl.dot(a, b, acc)
        a_ptrs += BLOCK_K * stride_ak
        b_ptrs += BLOCK_K * stride_bk

    c = acc.to(c_ptr.dtype.element_ty)
    offs_cm = pid_m * BLOCK_M + tl.arange(0, BLOCK_M)
    offs_cn = pid_n * BLOCK_N + tl.arange(0, BLOCK_N)
    c_ptrs = c_ptr + offs_cm[:, None] * stride_cm + offs_cn[None, :] * stride_cn
    mask = (offs_cm[:, None] < M) & (offs_cn[None, :] < N)
    tl.store(c_ptrs, c, mask=mask)

# config = {"BLOCK_K": 32, "BLOCK_M": 512, "BLOCK_N": 512, "GROUP_M": 8, "arch": "sm_100", "dtype": "bf16", "num_ctas": 4, "num_stages": 3, "num_warps": 4}
# arch = sm_100


// ===== COMPILED SASS (sm_100a) =====

	.target	sm_100a

	.elftype	@"ET_EXEC"


//--------------------- .note.nv.tkinfo           --------------------------
	.section	.note.nv.tkinfo,"",@"SHT_NOTE"
	.sectionflags	@"SHF_NOTE_NV_TKINFO"
	.tkinfo
        /*0018*/ 	.word	0x00000081
        /*0030*/ 	.string	""
        /*0030*/ 	.string	"ptxas-blackwell"
        /*0030*/ 	.string	"Cuda compilation tools, release 12.9, V12.9.86"
        /*0030*/ 	.string	"Build cuda_12.9.r12.9/compiler.36037853_0"
        /*0030*/ 	.string	"-v  -suppress-debug-info  -lineinfo  -arch sm_100a "



//--------------------- .note.nv.cuver            --------------------------
	.section	.note.nv.cuver,"",@"SHT_NOTE"
	.sectionflags	@"SHF_NOTE_NV_CUVER"
        /*0018*/ 	.short	0x0001
        /*001a*/ 	.short	0x0064
        /*001c*/ 	.short	0x0001
        /*001e*/ 	.short	0x0000
        /*0020*/ 	.short	0x0001
        /*0022*/ 	.short	0x0000


//--------------------- .nv.info                  --------------------------
	.section	.nv.info,"",@"SHT_CUDA_INFO"
	.align	4


	//----- nvinfo : EIATTR_REGCOUNT
	.align		4
        /*0000*/ 	.byte	0x04, 0x2f
        /*0002*/ 	.short	(.L_1 - .L_0)
	.align		4
.L_0:
        /*0004*/ 	.word	index@(matmul_kernel)
        /*0008*/ 	.word	0x00000004


	//----- nvinfo : EIATTR_FRAME_SIZE
	.align		4
.L_1:
        /*000c*/ 	.byte	0x04, 0x11
        /*000e*/ 	.short	(.L_3 - .L_2)
	.align		4
.L_2:
        /*0010*/ 	.word	index@(matmul_kernel)
        /*0014*/ 	.word	0x00000000


	//----- nvinfo : EIATTR_MIN_STACK_SIZE
	.align		4
.L_3:
        /*0018*/ 	.byte	0x04, 0x12
        /*001a*/ 	.short	(.L_5 - .L_4)
	.align		4
.L_4:
        /*001c*/ 	.word	index@(matmul_kernel)
        /*0020*/ 	.word	0x00000000
.L_5:


//--------------------- .nv.info.matmul_kernel    --------------------------
	.section	.nv.info.matmul_kernel,"",@"SHT_CUDA_INFO"
	.sectionflags	@""
	.align	4


	//----- nvinfo : EIATTR_CUDA_API_VERSION
	.align		4
        /*0000*/ 	.byte	0x04, 0x37
        /*0002*/ 	.short	(.L_7 - .L_6)
.L_6:
        /*0004*/ 	.word	0x00000081


	//----- nvinfo : EIATTR_KPARAM_INFO
	.align		4
.L_7:
        /*0008*/ 	.byte	0x04, 0x17
        /*000a*/ 	.short	(.L_9 - .L_8)
.L_8:
        /*000c*/ 	.word	0x00000000
        /*0010*/ 	.short	0x000d
        /*0012*/ 	.short	0x0048
        /*0014*/ 	.byte	0x00, 0xf4, 0x21, 0x00


	//----- nvinfo : EIATTR_KPARAM_INFO
	.align		4
.L_9:
        /*0018*/ 	.byte	0x04, 0x17
        /*001a*/ 	.short	(.L_11 - .L_10)
.L_10:
        /*001c*/ 	.word	0x00000000
        /*0020*/ 	.short	0x000c
        /*0022*/ 	.short	0x0040
        /*0024*/ 	.byte	0x00, 0xf4, 0x21, 0x00


	//----- nvinfo : EIATTR_KPARAM_INFO
	.align		4
.L_11:
        /*0028*/ 	.byte	0x04, 0x17
        /*002a*/ 	.short	(.L_13 - .L_12)
.L_12:
        /*002c*/ 	.word	0x00000000
        /*0030*/ 	.short	0x000b
        /*0032*/ 	.short	0x0038
        /*0034*/ 	.byte	0x00, 0xf0, 0x11, 0x00


	//----- nvinfo : EIATTR_KPARAM_INFO
	.align		4
.L_13:
        /*0038*/ 	.byte	0x04, 0x17
        /*003a*/ 	.short	(.L_15 - .L_14)
.L_14:
        /*003c*/ 	.word	0x00000000
        /*0040*/ 	.short	0x000a
        /*0042*/ 	.short	0x0034
        /*0044*/ 	.byte	0x00, 0xf0, 0x11, 0x00


	//----- nvinfo : EIATTR_KPARAM_INFO
	.align		4
.L_15:
        /*0048*/ 	.byte	0x04, 0x17
        /*004a*/ 	.short	(.L_17 - .L_16)
.L_16:
        /*004c*/ 	.word	0x00000000
        /*0050*/ 	.short	0x0009
        /*0052*/ 	.short	0x0030
        /*0054*/ 	.byte	0x00, 0xf0, 0x11, 0x00


	//----- nvinfo : EIATTR_KPARAM_INFO
	.align		4
.L_17:
        /*0058*/ 	.byte	0x04, 0x17
        /*005a*/ 	.short	(.L_19 - .L_18)
.L_18:
        /*005c*/ 	.word	0x00000000
        /*0060*/ 	.short	0x0008
        /*0062*/ 	.short	0x002c
        /*0064*/ 	.byte	0x00, 0xf0, 0x11, 0x00


	//----- nvinfo : EIATTR_KPARAM_INFO
	.align		4
.L_19:
        /*0068*/ 	.byte	0x04, 0x17
        /*006a*/ 	.short	(.L_21 - .L_20)
.L_20:
        /*006c*/ 	.word	0x00000000
        /*0070*/ 	.short	0x0007
        /*0072*/ 	.short	0x0028
        /*0074*/ 	.byte	0x00, 0xf0, 0x11, 0x00


	//----- nvinfo : EIATTR_KPARAM_INFO
	.align		4
.L_21:
        /*0078*/ 	.byte	0x04, 0x17
        /*007a*/ 	.short	(.L_23 - .L_22)
.L_22:
        /*007c*/ 	.word	0x00000000
        /*0080*/ 	.short	0x0006
        /*0082*/ 	.short	0x0024
        /*0084*/ 	.byte	0x00, 0xf0, 0x11, 0x00


	//----- nvinfo : EIATTR_KPARAM_INFO
	.align		4
.L_23:
        /*0088*/ 	.byte	0x04, 0x17
        /*008a*/ 	.short	(.L_25 - .L_24)
.L_24:
        /*008c*/ 	.word	0x00000000
        /*0090*/ 	.short	0x0005
        /*0092*/ 	.short	0x0020
        /*0094*/ 	.byte	0x00, 0xf0, 0x11, 0x00


	//----- nvinfo : EIATTR_KPARAM_INFO
	.align		4
.L_25:
        /*0098*/ 	.byte	0x04, 0x17
        /*009a*/ 	.short	(.L_27 - .L_26)
.L_26:
        /*009c*/ 	.word	0x00000000
        /*00a0*/ 	.short	0x0004
        /*00a2*/ 	.short	0x001c
        /*00a4*/ 	.byte	0x00, 0xf0, 0x11, 0x00


	//----- nvinfo : EIATTR_KPARAM_INFO
	.align		4
.L_27:
        /*00a8*/ 	.byte	0x04, 0x17
        /*00aa*/ 	.short	(.L_29 - .L_28)
.L_28:
        /*00ac*/ 	.word	0x00000000
        /*00b0*/ 	.short	0x0003
        /*00b2*/ 	.short	0x0018
        /*00b4*/ 	.byte	0x00, 0xf0, 0x11, 0x00


	//----- nvinfo : EIATTR_KPARAM_INFO
	.align		4
.L_29:
        /*00b8*/ 	.byte	0x04, 0x17
        /*00ba*/ 	.short	(.L_31 - .L_30)
.L_30:
        /*00bc*/ 	.word	0x00000000
        /*00c0*/ 	.short	0x0002
        /*00c2*/ 	.short	0x0010
        /*00c4*/ 	.byte	0x00, 0xf4, 0x21, 0x00


	//----- nvinfo : EIATTR_KPARAM_INFO
	.align		4
.L_31:
        /*00c8*/ 	.byte	0x04, 0x17
        /*00ca*/ 	.short	(.L_33 - .L_32)
.L_32:
        /*00cc*/ 	.word	0x00000000
        /*00d0*/ 	.short	0x0001
        /*00d2*/ 	.short	0x0008
        /*00d4*/ 	.byte	0x00, 0xf4, 0x21, 0x00


	//----- nvinfo : EIATTR_KPARAM_INFO
	.align		4
.L_33:
        /*00d8*/ 	.byte	0x04, 0x17
        /*00da*/ 	.short	(.L_35 - .L_34)
.L_34:
        /*00dc*/ 	.word	0x00000000
        /*00e0*/ 	.short	0x0000
        /*00e2*/ 	.short	0x0000
        /*00e4*/ 	.byte	0x00, 0xf4, 0x21, 0x00


	//----- nvinfo : EIATTR_EXPLICIT_CLUSTER
	.align		4
.L_35:
        /*00e8*/ 	.byte	0x01, 0x3e
	.zero		2


	//----- nvinfo : EIATTR_CTA_PER_CLUSTER
	.align		4
        /*00ec*/ 	.byte	0x04, 0x3d
        /*00ee*/ 	.short	(.L_37 - .L_36)
.L_36:
        /*00f0*/ 	.word	0x00000004
        /*00f4*/ 	.word	0x00000001
        /*00f8*/ 	.word	0x00000001


	//----- nvinfo : EIATTR_SPARSE_MMA_MASK
	.align		4
.L_37:
        /*00fc*/ 	.byte	0x03, 0x50
        /*00fe*/ 	.short	0x0000


	//----- nvinfo : EIATTR_MAXREG_COUNT
	.align		4
        /*0100*/ 	.byte	0x03, 0x1b
        /*0102*/ 	.short	0x00ff


	//----- nvinfo : EIATTR_VRC_CTA_INIT_COUNT
	.align		4
        /*0104*/ 	.byte	0x02, 0x4a
	.zero		1
	.zero		1


	//----- nvinfo : EIATTR_REQNTID
	.align		4
        /*0108*/ 	.byte	0x04, 0x10
        /*010a*/ 	.short	(.L_39 - .L_38)
.L_38:
        /*010c*/ 	.word	0x00000080
        /*0110*/ 	.word	0x00000001
        /*0114*/ 	.word	0x00000001


	//----- nvinfo : EIATTR_CBANK_PARAM_SIZE
	.align		4
.L_39:
        /*0118*/ 	.byte	0x03, 0x19
        /*011a*/ 	.short	0x0050


	//----- nvinfo : EIATTR_PARAM_CBANK
	.align		4
        /*011c*/ 	.byte	0x04, 0x0a
        /*011e*/ 	.short	(.L_41 - .L_40)
	.align		4
.L_40:
        /*0120*/ 	.word	index@(.nv.constant0.matmul_kernel)
        /*0124*/ 	.short	0x0380
        /*0126*/ 	.short	0x0050


	//----- nvinfo : EIATTR_SW_WAR
	.align		4
.L_41:
        /*0128*/ 	.byte	0x04, 0x36
        /*012a*/ 	.short	(.L_43 - .L_42)
.L_42:
        /*012c*/ 	.word	0x00000008
.L_43:


//--------------------- .nv.compat                --------------------------
	.section	.nv.compat,"",@"SHT_CUDA_COMPAT_INFO"
	.align	4
        /*0000*/ 	.byte	0x02, 0x02, 0x01, 0x00, 0x02, 0x05, 0x05, 0x00, 0x02, 0x03, 0x00, 0x00, 0x02, 0x06, 0x01, 0x00


//--------------------- .nv.callgraph             --------------------------
	.section	.nv.callgraph,"",@"SHT_CUDA_CALLGRAPH"
	.align	4
	.sectionentsize	8
	.align		4
        /*0000*/ 	.word	0x00000000
	.align		4
        /*0004*/ 	.word	0xffffffff
	.align		4
        /*0008*/ 	.word	0x00000000
	.align		4
        /*000c*/ 	.word	0xfffffffe
	.align		4
        /*0010*/ 	.word	0x00000000
	.align		4
        /*0014*/ 	.word	0xfffffffd
	.align		4
        /*0018*/ 	.word	0x00000000
	.align		4
        /*001c*/ 	.word	0xfffffffc


//--------------------- .text.matmul_kernel       --------------------------
	.section	.text.matmul_kernel,"ax",@progbits
	.align	128
        .global         matmul_kernel
        .type           matmul_kernel,@function
        .size           matmul_kernel,(.L_x_1 - matmul_kernel)
        .other          matmul_kernel,@"STO_CUDA_ENTRY STV_DEFAULT"
matmul_kernel:
.text.matmul_kernel:
[----:B------:R-:W0:Y:S02]  /*0000*/  LDC R1, c[0x0][0x37c] ;  /* 0x0000df00ff017b82 */ /* 0x000e240000000800 */
[----:B0-----:R-:W-:Y:S05]  /*0010*/  BPT.TRAP 0x1 ;  /* 0x000000040000795c */ /* 0x001fea0000300000 */
.L_x_0:
[----:B------:R-:W-:-:S00]  /*0020*/  BRA `(.L_x_0) ;  /* 0xfffffffc00fc7947 */ /* 0x000fc0000383ffff */
[----:B------:R-:W-:-:S00]  /*0030*/  NOP ;  /* 0x0000000000007918 */ /* 0x000fc00000000000 */
        /* <DEDUP_REMOVED lines=12> */
.L_x_1:


//--------------------- .nv.shared.reserved.0     --------------------------
	.section	.nv.shared.reserved.0,"aw",@nobits
	.weak		__nv_reservedSMEM_offset_0_alias
	.size		__nv_reservedSMEM_offset_0_alias, 0, 64
	.other		__nv_reservedSMEM_offset_0_alias,@"STO_CUDA_RESERVED_SHARED STV_DEFAULT"
__nv_reservedSMEM_offset_0_alias:
	.zero		0
	.zero		64


//--------------------- .nv.constant0.matmul_kernel --------------------------
	.section	.nv.constant0.matmul_kernel,"a",@progbits
	.sectionflags	@""
	.align	4
.nv.constant0.matmul_kernel:
	.zero		976


//--------------------- SYMBOLS --------------------------

	.type		.nv.reservedSmem.offset0,@object
	.size		.nv.reservedSmem.offset0,0x4
